//
// Generated by NVIDIA NVVM Compiler
//
// Compiler Build ID: CL-36424714
// Cuda compilation tools, release 13.0, V13.0.88
// Based on NVVM 20.0.0
//

.version 9.0
.target sm_100
.address_size 64

	// .globl	_Z15kernel_functionPfii

.visible .entry _Z15kernel_functionPfii(
	.param .u64 .ptr .align 1 _Z15kernel_functionPfii_param_0,
	.param .u32 _Z15kernel_functionPfii_param_1,
	.param .u32 _Z15kernel_functionPfii_param_2
)
{
	.reg .pred 	%p<4>;
	.reg .b32 	%r<16>;
	.reg .b32 	%f<7>;
	.reg .b64 	%rd<5>;

	ld.param.u64 	%rd1, [_Z15kernel_functionPfii_param_0];
	ld.param.u32 	%r3, [_Z15kernel_functionPfii_param_1];
	ld.param.u32 	%r5, [_Z15kernel_functionPfii_param_2];
	mov.u32 	%r6, %ctaid.x;
	mov.u32 	%r7, %ntid.x;
	mov.u32 	%r8, %tid.x;
	mad.lo.s32 	%r1, %r6, %r7, %r8;
	mov.u32 	%r9, %ctaid.y;
	mov.u32 	%r10, %ntid.y;
	mov.u32 	%r11, %tid.y;
	mad.lo.s32 	%r12, %r9, %r10, %r11;
	setp.ge.s32 	%p1, %r1, %r3;
	setp.ge.s32 	%p2, %r12, %r5;
	or.pred  	%p3, %p1, %p2;
	@%p3 bra 	$L__BB0_2;
	cvta.to.global.u64 	%rd2, %rd1;
	mad.lo.s32 	%r13, %r3, %r12, %r1;
	mul.lo.s32 	%r14, %r13, 3;
	cvt.rn.f32.s32 	%f1, %r1;
	cvt.rn.f32.s32 	%f2, %r3;
	div.rn.f32 	%f3, %f1, %f2;
	mul.wide.s32 	%rd3, %r14, 4;
	add.s64 	%rd4, %rd2, %rd3;
	st.global.f32 	[%rd4], %f3;
	cvt.rn.f32.u32 	%f4, %r12;
	cvt.rn.f32.u32 	%f5, %r5;
	div.rn.f32 	%f6, %f4, %f5;
	st.global.f32 	[%rd4+4], %f6;
	mov.b32 	%r15, 1045220557;
	st.global.u32 	[%rd4+8], %r15;
$L__BB0_2:
	ret;

}


// ===== COMPILED SASS (sm_100) =====

	.target	sm_100

	.elftype	@"ET_EXEC"


//--------------------- .note.nv.tkinfo           --------------------------
	.section	.note.nv.tkinfo,"",@"SHT_NOTE"
	.sectionflags	@"SHF_NOTE_NV_TKINFO"
	.tkinfo
        /*0018*/ 	.word	0x00000002
        /*0030*/ 	.string	""
        /*0030*/ 	.string	"ptxas"
        /*0030*/ 	.string	"Cuda compilation tools, release 13.0, V13.0.88"
        /*0030*/ 	.string	"Build cuda_13.0.r13.0/compiler.36424714_0"
        /*0030*/ 	.string	"-arch sm_100 -m 64 "



//--------------------- .note.nv.cuinfo           --------------------------
	.section	.note.nv.cuinfo,"",@"SHT_NOTE"
	.sectionflags	@"SHF_NOTE_NV_CUINFO"
        /*0018*/ 	.short	0x0002
        /*001a*/ 	.short	0x0064
        /*001c*/ 	.short	0x0082
	.zero		2


//--------------------- .nv.info                  --------------------------
	.section	.nv.info,"",@"SHT_CUDA_INFO"
	.align	4


	//----- nvinfo : EIATTR_REGCOUNT
	.align		4
        /*0000*/ 	.byte	0x04, 0x2f
        /*0002*/ 	.short	(.L_1 - .L_0)
	.align		4
.L_0:
        /*0004*/ 	.word	index@(_Z15kernel_functionPfii)
        /*0008*/ 	.word	0x00000011


	//----- nvinfo : EIATTR_FRAME_SIZE
	.align		4
.L_1:
        /*000c*/ 	.byte	0x04, 0x11
        /*000e*/ 	.short	(.L_3 - .L_2)
	.align		4
.L_2:
        /*0010*/ 	.word	index@($__internal_0_$__cuda_sm3x_div_rn_noftz_f32_slowpath)
        /*0014*/ 	.word	0x00000000


	//----- nvinfo : EIATTR_FRAME_SIZE
	.align		4
.L_3:
        /*0018*/ 	.byte	0x04, 0x11
        /*001a*/ 	.short	(.L_5 - .L_4)
	.align		4
.L_4:
        /*001c*/ 	.word	index@(_Z15kernel_functionPfii)
        /*0020*/ 	.word	0x00000000


	//----- nvinfo : EIATTR_MIN_STACK_SIZE
	.align		4
.L_5:
        /*0024*/ 	.byte	0x04, 0x12
        /*0026*/ 	.short	(.L_7 - .L_6)
	.align		4
.L_6:
        /*0028*/ 	.word	index@(_Z15kernel_functionPfii)
        /*002c*/ 	.word	0x00000000
.L_7:


//--------------------- .nv.compat                --------------------------
	.section	.nv.compat,"",@"SHT_CUDA_COMPAT_INFO"
	.align	4
        /*0000*/ 	.byte	0x02, 0x09, 0x00, 0x00, 0x02, 0x02, 0x01, 0x00, 0x02, 0x05, 0x05, 0x00, 0x03, 0x07, 0x01, 0x01
        /*0010*/ 	.byte	0x02, 0x03, 0x00, 0x00, 0x02, 0x06, 0x01, 0x00, 0x04, 0x0b, 0x08, 0x00, 0x01, 0x00, 0x00, 0x00
        /*0020*/ 	.byte	0x00, 0x00, 0x00, 0x00


//--------------------- .nv.info._Z15kernel_functionPfii --------------------------
	.section	.nv.info._Z15kernel_functionPfii,"",@"SHT_CUDA_INFO"
	.sectionflags	@""
	.align	4


	//----- nvinfo : EIATTR_CUDA_API_VERSION
	.align		4
        /*0000*/ 	.byte	0x04, 0x37
        /*0002*/ 	.short	(.L_9 - .L_8)
.L_8:
        /*0004*/ 	.word	0x00000082


	//----- nvinfo : EIATTR_KPARAM_INFO
	.align		4
.L_9:
        /*0008*/ 	.byte	0x04, 0x17
        /*000a*/ 	.short	(.L_11 - .L_10)
.L_10:
        /*000c*/ 	.word	0x00000000
        /*0010*/ 	.short	0x0002
        /*0012*/ 	.short	0x000c
        /*0014*/ 	.byte	0x00, 0xf0, 0x11, 0x00


	//----- nvinfo : EIATTR_KPARAM_INFO
	.align		4
.L_11:
        /*0018*/ 	.byte	0x04, 0x17
        /*001a*/ 	.short	(.L_13 - .L_12)
.L_12:
        /*001c*/ 	.word	0x00000000
        /*0020*/ 	.short	0x0001
        /*0022*/ 	.short	0x0008
        /*0024*/ 	.byte	0x00, 0xf0, 0x11, 0x00


	//----- nvinfo : EIATTR_KPARAM_INFO
	.align		4
.L_13:
        /*0028*/ 	.byte	0x04, 0x17
        /*002a*/ 	.short	(.L_15 - .L_14)
.L_14:
        /*002c*/ 	.word	0x00000000
        /*0030*/ 	.short	0x0000
        /*0032*/ 	.short	0x0000
        /*0034*/ 	.byte	0x00, 0xf5, 0x21, 0x00


	//----- nvinfo : EIATTR_SPARSE_MMA_MASK
	.align		4
.L_15:
        /*0038*/ 	.byte	0x03, 0x50
        /*003a*/ 	.short	0x0000


	//----- nvinfo : EIATTR_MAXREG_COUNT
	.align		4
        /*003c*/ 	.byte	0x03, 0x1b
        /*003e*/ 	.short	0x00ff


	//----- nvinfo : EIATTR_MERCURY_ISA_VERSION
	.align		4
        /*0040*/ 	.byte	0x03, 0x5f
        /*0042*/ 	.short	0x0101


	//----- nvinfo : EIATTR_VRC_CTA_INIT_COUNT
	.align		4
        /*0044*/ 	.byte	0x02, 0x4a
	.zero		1
	.zero		1


	//----- nvinfo : EIATTR_EXIT_INSTR_OFFSETS
	.align		4
        /*0048*/ 	.byte	0x04, 0x1c
        /*004a*/ 	.short	(.L_17 - .L_16)


	//   ....[0]....
.L_16:
        /*004c*/ 	.word	0x000000c0


	//   ....[1]....
        /*0050*/ 	.word	0x00000370


	//----- nvinfo : EIATTR_CRS_STACK_SIZE
	.align		4
.L_17:
        /*0054*/ 	.byte	0x04, 0x1e
        /*0056*/ 	.short	(.L_19 - .L_18)
.L_18:
        /*0058*/ 	.word	0x00000000


	//----- nvinfo : EIATTR_CBANK_PARAM_SIZE
	.align		4
.L_19:
        /*005c*/ 	.byte	0x03, 0x19
        /*005e*/ 	.short	0x0010


	//----- nvinfo : EIATTR_PARAM_CBANK
	.align		4
        /*0060*/ 	.byte	0x04, 0x0a
        /*0062*/ 	.short	(.L_21 - .L_20)
	.align		4
.L_20:
        /*0064*/ 	.word	index@(.nv.constant0._Z15kernel_functionPfii)
        /*0068*/ 	.short	0x0380
        /*006a*/ 	.short	0x0010


	//----- nvinfo : EIATTR_SW_WAR
	.align		4
.L_21:
        /*006c*/ 	.byte	0x04, 0x36
        /*006e*/ 	.short	(.L_23 - .L_22)
.L_22:
        /*0070*/ 	.word	0x00000008
.L_23:


//--------------------- .nv.callgraph             --------------------------
	.section	.nv.callgraph,"",@"SHT_CUDA_CALLGRAPH"
	.align	4
	.sectionentsize	8
	.align		4
        /*0000*/ 	.word	0x00000000
	.align		4
        /*0004*/ 	.word	0xffffffff
	.align		4
        /*0008*/ 	.word	0x00000000
	.align		4
        /*000c*/ 	.word	0xfffffffe
	.align		4
        /*0010*/ 	.word	0x00000000
	.align		4
        /*0014*/ 	.word	0xfffffffd
	.align		4
        /*0018*/ 	.word	0x00000000
	.align		4
        /*001c*/ 	.word	0xfffffffc


//--------------------- .text._Z15kernel_functionPfii --------------------------
	.section	.text._Z15kernel_functionPfii,"ax",@progbits
	.align	128
        .global         _Z15kernel_functionPfii
        .type           _Z15kernel_functionPfii,@function
        .size           _Z15kernel_functionPfii,(.L_x_16 - _Z15kernel_functionPfii)
        .other          _Z15kernel_functionPfii,@"STO_CUDA_ENTRY STV_DEFAULT"
_Z15kernel_functionPfii:
.text._Z15kernel_functionPfii:
[----:B------:R-:W-:Y:S01]  /*0000*/  LDC R1, c[0x0][0x37c] ;  /* 0x0000df00ff017b82 */ /* 0x000fe20000000800 */
[----:B------:R-:W0:Y:S07]  /*0010*/  S2R R5, SR_TID.Y ;  /* 0x0000000000057919 */ /* 0x000e2e0000002200 */
[----:B------:R-:W1:Y:S01]  /*0020*/  LDC R3, c[0x0][0x360] ;  /* 0x0000d800ff037b82 */ /* 0x000e620000000800 */
[----:B------:R-:W2:Y:S01]  /*0030*/  LDCU.64 UR6, c[0x0][0x388] ;  /* 0x00007100ff0677ac */ /* 0x000ea20008000a00 */
[----:B------:R-:W1:Y:S06]  /*0040*/  S2R R0, SR_TID.X ;  /* 0x0000000000007919 */ /* 0x000e6c0000002100 */
[----:B------:R-:W0:Y:S08]  /*0050*/  S2UR UR5, SR_CTAID.Y ;  /* 0x00000000000579c3 */ /* 0x000e300000002600 */
[----:B------:R-:W0:Y:S08]  /*0060*/  LDC R2, c[0x0][0x364] ;  /* 0x0000d900ff027b82 */ /* 0x000e300000000800 */
[----:B------:R-:W1:Y:S01]  /*0070*/  S2UR UR4, SR_CTAID.X ;  /* 0x00000000000479c3 */ /* 0x000e620000002500 */
[----:B0-----:R-:W-:-:S05]  /*0080*/  IMAD R2, R2, UR5, R5 ;  /* 0x0000000502027c24 */ /* 0x001fca000f8e0205 */
[----:B--2---:R-:W-:Y:S01]  /*0090*/  ISETP.GE.AND P0, PT, R2, UR7, PT ;  /* 0x0000000702007c0c */ /* 0x004fe2000bf06270 */
[----:B-1----:R-:W-:-:S05]  /*00a0*/  IMAD R3, R3, UR4, R0 ;  /* 0x0000000403037c24 */ /* 0x002fca000f8e0200 */
[----:B------:R-:W-:-:S13]  /*00b0*/  ISETP.GE.OR P0, PT, R3, UR6, P0 ;  /* 0x0000000603007c0c */ /* 0x000fda0008706670 */
[----:B------:R-:W-:Y:S05]  /*00c0*/  @P0 EXIT ;  /* 0x000000000000094d */ /* 0x000fea0003800000 */
[----:B------:R-:W-:Y:S01]  /*00d0*/  I2FP.F32.S32 R5, UR6 ;  /* 0x0000000600057c45 */ /* 0x000fe20008201400 */
[----:B------:R-:W0:Y:S01]  /*00e0*/  LDCU.64 UR4, c[0x0][0x358] ;  /* 0x00006b00ff0477ac */ /* 0x000e220008000a00 */
[----:B------:R-:W-:Y:S01]  /*00f0*/  I2FP.F32.S32 R0, R3 ;  /* 0x0000000300007245 */ /* 0x000fe20000201400 */
[----:B------:R-:W-:Y:S01]  /*0100*/  BSSY.RECONVERGENT B0, `(.L_x_0) ;  /* 0x000000f000007945 */ /* 0x000fe20003800200 */
[----:B------:R-:W1:Y:S08]  /*0110*/  MUFU.RCP R4, R5 ;  /* 0x0000000500047308 */ /* 0x000e700000001000 */
[----:B------:R-:W2:Y:S01]  /*0120*/  FCHK P0, R0, R5 ;  /* 0x0000000500007302 */ /* 0x000ea20000000000 */
[----:B-1----:R-:W-:-:S04]  /*0130*/  FFMA R7, -R5, R4, 1 ;  /* 0x3f80000005077423 */ /* 0x002fc80000000104 */
[----:B------:R-:W-:Y:S01]  /*0140*/  FFMA R7, R4, R7, R4 ;  /* 0x0000000704077223 */ /* 0x000fe20000000004 */
[----:B------:R-:W-:-:S03]  /*0150*/  IMAD R4, R2, UR6, R3 ;  /* 0x0000000602047c24 */ /* 0x000fc6000f8e0203 */
[----:B------:R-:W-:Y:S01]  /*0160*/  FFMA R6, R0, R7, RZ ;  /* 0x0000000700067223 */ /* 0x000fe200000000ff */
[----:B------:R-:W-:-:S03]  /*0170*/  IMAD R4, R4, 0x3, RZ ;  /* 0x0000000304047824 */ /* 0x000fc600078e02ff */
[----:B------:R-:W-:-:S04]  /*0180*/  FFMA R8, -R5, R6, R0 ;  /* 0x0000000605087223 */ /* 0x000fc80000000100 */
[----:B------:R-:W-:Y:S01]  /*0190*/  FFMA R3, R7, R8, R6 ;  /* 0x0000000807037223 */ /* 0x000fe20000000006 */
[----:B0-2---:R-:W-:Y:S06]  /*01a0*/  @!P0 BRA `(.L_x_1) ;  /* 0x0000000000108947 */ /* 0x005fec0003800000 */
[----:B------:R-:W-:Y:S01]  /*01b0*/  IMAD.MOV.U32 R3, RZ, RZ, R5 ;  /* 0x000000ffff037224 */ /* 0x000fe200078e0005 */
[----:B------:R-:W-:-:S07]  /*01c0*/  MOV R6, 0x1e0 ;  /* 0x000001e000067802 */ /* 0x000fce0000000f00 */
[----:B------:R-:W-:Y:S05]  /*01d0*/  CALL.REL.NOINC `($__internal_0_$__cuda_sm3x_div_rn_noftz_f32_slowpath) ;  /* 0x0000000000687944 */ /* 0x000fea0003c00000 */
[----:B------:R-:W-:-:S07]  /*01e0*/  IMAD.MOV.U32 R3, RZ, RZ, R0 ;  /* 0x000000ffff037224 */ /* 0x000fce00078e0000 */
.L_x_1:
[----:B------:R-:W-:Y:S05]  /*01f0*/  BSYNC.RECONVERGENT B0 ;  /* 0x0000000000007941 */ /* 0x000fea0003800200 */
.L_x_0:
[----:B------:R-:W0:Y:S01]  /*0200*/  LDCU UR6, c[0x0][0x38c] ;  /* 0x00007180ff0677ac */ /* 0x000e220008000800 */
[----:B------:R-:W1:Y:S01]  /*0210*/  LDC.64 R6, c[0x0][0x380] ;  /* 0x0000e000ff067b82 */ /* 0x000e620000000a00 */
[----:B------:R-:W-:Y:S01]  /*0220*/  I2FP.F32.U32 R0, R2 ;  /* 0x0000000200007245 */ /* 0x000fe20000201000 */
[----:B------:R-:W-:Y:S01]  /*0230*/  BSSY.RECONVERGENT B0, `(.L_x_2) ;  /* 0x0000010000007945 */ /* 0x000fe20003800200 */
[----:B0-----:R-:W-:-:S04]  /*0240*/  I2FP.F32.U32 R9, UR6 ;  /* 0x0000000600097c45 */ /* 0x001fc80008201000 */
[----:B------:R-:W0:Y:S01]  /*0250*/  MUFU.RCP R8, R9 ;  /* 0x0000000900087308 */ /* 0x000e220000001000 */
[----:B-1----:R-:W-:-:S05]  /*0260*/  IMAD.WIDE R4, R4, 0x4, R6 ;  /* 0x0000000404047825 */ /* 0x002fca00078e0206 */
[----:B------:R1:W-:Y:S02]  /*0270*/  STG.E desc[UR4][R4.64], R3 ;  /* 0x0000000304007986 */ /* 0x0003e4000c101904 */
[----:B------:R-:W2:Y:S01]  /*0280*/  FCHK P0, R0, R9 ;  /* 0x0000000900007302 */ /* 0x000ea20000000000 */
[----:B0-----:R-:W-:-:S04]  /*0290*/  FFMA R7, -R9, R8, 1 ;  /* 0x3f80000009077423 */ /* 0x001fc80000000108 */
[----:B------:R-:W-:-:S04]  /*02a0*/  FFMA R7, R8, R7, R8 ;  /* 0x0000000708077223 */ /* 0x000fc80000000008 */
[----:B------:R-:W-:-:S04]  /*02b0*/  FFMA R2, R0, R7, RZ ;  /* 0x0000000700027223 */ /* 0x000fc800000000ff */
[----:B------:R-:W-:-:S04]  /*02c0*/  FFMA R6, -R9, R2, R0 ;  /* 0x0000000209067223 */ /* 0x000fc80000000100 */
[----:B------:R-:W-:Y:S01]  /*02d0*/  FFMA R7, R7, R6, R2 ;  /* 0x0000000607077223 */ /* 0x000fe20000000002 */
[----:B-12---:R-:W-:Y:S06]  /*02e0*/  @!P0 BRA `(.L_x_3) ;  /* 0x0000000000108947 */ /* 0x006fec0003800000 */
[----:B------:R-:W-:Y:S01]  /*02f0*/  IMAD.MOV.U32 R3, RZ, RZ, R9 ;  /* 0x000000ffff037224 */ /* 0x000fe200078e0009 */
[----:B------:R-:W-:-:S07]  /*0300*/  MOV R6, 0x320 ;  /* 0x0000032000067802 */ /* 0x000fce0000000f00 */
[----:B------:R-:W-:Y:S05]  /*0310*/  CALL.REL.NOINC `($__internal_0_$__cuda_sm3x_div_rn_noftz_f32_slowpath) ;  /* 0x0000000000187944 */ /* 0x000fea0003c00000 */
[----:B------:R-:W-:-:S07]  /*0320*/  IMAD.MOV.U32 R7, RZ, RZ, R0 ;  /* 0x000000ffff077224 */ /* 0x000fce00078e0000 */
.L_x_3:
[----:B------:R-:W-:Y:S05]  /*0330*/  BSYNC.RECONVERGENT B0 ;  /* 0x0000000000007941 */ /* 0x000fea0003800200 */
.L_x_2:
[----:B------:R-:W-:Y:S01]  /*0340*/  IMAD.MOV.U32 R3, RZ, RZ, 0x3e4ccccd ;  /* 0x3e4ccccdff037424 */ /* 0x000fe200078e00ff */
[----:B------:R-:W-:Y:S04]  /*0350*/  STG.E desc[UR4][R4.64+0x4], R7 ;  /* 0x0000040704007986 */ /* 0x000fe8000c101904 */
[----:B------:R-:W-:Y:S01]  /*0360*/  STG.E desc[UR4][R4.64+0x8], R3 ;  /* 0x0000080304007986 */ /* 0x000fe2000c101904 */
[----:B------:R-:W-:Y:S05]  /*0370*/  EXIT ;  /* 0x000000000000794d */ /* 0x000fea0003800000 */
        .weak           $__internal_0_$__cuda_sm3x_div_rn_noftz_f32_slowpath
        .type           $__internal_0_$__cuda_sm3x_div_rn_noftz_f32_slowpath,@function
        .size           $__internal_0_$__cuda_sm3x_div_rn_noftz_f32_slowpath,(.L_x_16 - $__internal_0_$__cuda_sm3x_div_rn_noftz_f32_slowpath)
$__internal_0_$__cuda_sm3x_div_rn_noftz_f32_slowpath:
[----:B------:R-:W-:Y:S01]  /*0380*/  SHF.R.U32.HI R8, RZ, 0x17, R3 ;  /* 0x00000017ff087819 */ /* 0x000fe20000011603 */
[----:B------:R-:W-:Y:S01]  /*0390*/  BSSY.RECONVERGENT B1, `(.L_x_4) ;  /* 0x0000062000017945 */ /* 0x000fe20003800200 */
[----:B------:R-:W-:Y:S02]  /*03a0*/  SHF.R.U32.HI R7, RZ, 0x17, R0 ;  /* 0x00000017ff077819 */ /* 0x000fe40000011600 */
[----:B------:R-:W-:Y:S02]  /*03b0*/  LOP3.LUT R12, R8, 0xff, RZ, 0xc0, !PT ;  /* 0x000000ff080c7812 */ /* 0x000fe400078ec0ff */
[----:B------:R-:W-:-:S03]  /*03c0*/  LOP3.LUT R10, R7, 0xff, RZ, 0xc0, !PT ;  /* 0x000000ff070a7812 */ /* 0x000fc600078ec0ff */
[----:B------:R-:W-:Y:S02]  /*03d0*/  VIADD R9, R12, 0xffffffff ;  /* 0xffffffff0c097836 */ /* 0x000fe40000000000 */
[----:B------:R-:W-:-:S03]  /*03e0*/  VIADD R8, R10, 0xffffffff ;  /* 0xffffffff0a087836 */ /* 0x000fc60000000000 */
[----:B------:R-:W-:-:S04]  /*03f0*/  ISETP.GT.U32.AND P0, PT, R9, 0xfd, PT ;  /* 0x000000fd0900780c */ /* 0x000fc80003f04070 */
[----:B------:R-:W-:-:S13]  /*0400*/  ISETP.GT.U32.OR P0, PT, R8, 0xfd, P0 ;  /* 0x000000fd0800780c */ /* 0x000fda0000704470 */
[----:B------:R-:W-:Y:S01]  /*0410*/  @!P0 IMAD.MOV.U32 R7, RZ, RZ, RZ ;  /* 0x000000ffff078224 */ /* 0x000fe200078e00ff */
[----:B------:R-:W-:Y:S06]  /*0420*/  @!P0 BRA `(.L_x_5) ;  /* 0x00000000005c8947 */ /* 0x000fec0003800000 */
[----:B------:R-:W-:Y:S02]  /*0430*/  FSETP.GTU.FTZ.AND P0, PT, |R0|, +INF , PT ;  /* 0x7f8000000000780b */ /* 0x000fe40003f1c200 */
[----:B------:R-:W-:-:S04]  /*0440*/  FSETP.GTU.FTZ.AND P1, PT, |R3|, +INF , PT ;  /* 0x7f8000000300780b */ /* 0x000fc80003f3c200 */
[----:B------:R-:W-:-:S13]  /*0450*/  PLOP3.LUT P0, PT, P0, P1, PT, 0xf8, 0x8f ;  /* 0x00000000008f781c */ /* 0x000fda0000703f70 */
[----:B------:R-:W-:Y:S05]  /*0460*/  @P0 BRA `(.L_x_6) ;  /* 0x00000004004c0947 */ /* 0x000fea0003800000 */
[----:B------:R-:W-:-:S13]  /*0470*/  LOP3.LUT P0, RZ, R3, 0x7fffffff, R0, 0xc8, !PT ;  /* 0x7fffffff03ff7812 */ /* 0x000fda000780c800 */
[----:B------:R-:W-:Y:S05]  /*0480*/  @!P0 BRA `(.L_x_7) ;  /* 0x00000004003c8947 */ /* 0x000fea0003800000 */
[C---:B------:R-:W-:Y:S02]  /*0490*/  FSETP.NEU.FTZ.AND P2, PT, |R0|.reuse, +INF , PT ;  /* 0x7f8000000000780b */ /* 0x040fe40003f5d200 */
[----:B------:R-:W-:Y:S02]  /*04a0*/  FSETP.NEU.FTZ.AND P1, PT, |R3|, +INF , PT ;  /* 0x7f8000000300780b */ /* 0x000fe40003f3d200 */
[----:B------:R-:W-:-:S11]  /*04b0*/  FSETP.NEU.FTZ.AND P0, PT, |R0|, +INF , PT ;  /* 0x7f8000000000780b */ /* 0x000fd60003f1d200 */
[----:B------:R-:W-:Y:S05]  /*04c0*/  @!P1 BRA !P2, `(.L_x_7) ;  /* 0x00000004002c9947 */ /* 0x000fea0005000000 */
[----:B------:R-:W-:-:S04]  /*04d0*/  LOP3.LUT P2, RZ, R0, 0x7fffffff, RZ, 0xc0, !PT ;  /* 0x7fffffff00ff7812 */ /* 0x000fc8000784c0ff */
[----:B------:R-:W-:-:S13]  /*04e0*/  PLOP3.LUT P1, PT, P1, P2, PT, 0x2f, 0xf2 ;  /* 0x0000000000f2781c */ /* 0x000fda0000f24577 */
[----:B------:R-:W-:Y:S05]  /*04f0*/  @P1 BRA `(.L_x_8) ;  /* 0x0000000400181947 */ /* 0x000fea0003800000 */
[----:B------:R-:W-:-:S04]  /*0500*/  LOP3.LUT P1, RZ, R3, 0x7fffffff, RZ, 0xc0, !PT ;  /* 0x7fffffff03ff7812 */ /* 0x000fc8000782c0ff */
[----:B------:R-:W-:-:S13]  /*0510*/  PLOP3.LUT P0, PT, P0, P1, PT, 0x2f, 0xf2 ;  /* 0x0000000000f2781c */ /* 0x000fda0000702577 */
[----:B------:R-:W-:Y:S05]  /*0520*/  @P0 BRA `(.L_x_9) ;  /* 0x0000000400000947 */ /* 0x000fea0003800000 */
[----:B------:R-:W-:Y:S02]  /*0530*/  ISETP.GE.AND P0, PT, R8, RZ, PT ;  /* 0x000000ff0800720c */ /* 0x000fe40003f06270 */
[----:B------:R-:W-:-:S11]  /*0540*/  ISETP.GE.AND P1, PT, R9, RZ, PT ;  /* 0x000000ff0900720c */ /* 0x000fd60003f26270 */
[----:B------:R-:W-:Y:S02]  /*0550*/  @P0 IMAD.MOV.U32 R7, RZ, RZ, RZ ;  /* 0x000000ffff070224 */ /* 0x000fe400078e00ff */
[----:B------:R-:W-:Y:S01]  /*0560*/  @!P0 FFMA R0, R0, 1.84467440737095516160e+19, RZ ;  /* 0x5f80000000008823 */ /* 0x000fe200000000ff */
[----:B------:R-:W-:Y:S02]  /*0570*/  @!P0 IMAD.MOV.U32 R7, RZ, RZ, -0x40 ;  /* 0xffffffc0ff078424 */ /* 0x000fe400078e00ff */
[----:B------:R-:W-:Y:S02]  /*0580*/  @!P1 FFMA R3, R3, 1.84467440737095516160e+19, RZ ;  /* 0x5f80000003039823 */ /* 0x000fe400000000ff */
[----:B------:R-:W-:-:S07]  /*0590*/  @!P1 VIADD R7, R7, 0x40 ;  /* 0x0000004007079836 */ /* 0x000fce0000000000 */
.L_x_5:
[----:B------:R-:W-:Y:S01]  /*05a0*/  LEA R8, R12, 0xc0800000, 0x17 ;  /* 0xc08000000c087811 */ /* 0x000fe200078eb8ff */
[----:B------:R-:W-:Y:S04]  /*05b0*/  BSSY.RECONVERGENT B2, `(.L_x_10) ;  /* 0x0000036000027945 */ /* 0x000fe80003800200 */
[----:B------:R-:W-:Y:S02]  /*05c0*/  IMAD.IADD R8, R3, 0x1, -R8 ;  /* 0x0000000103087824 */ /* 0x000fe400078e0a08 */
[----:B------:R-:W-:Y:S02]  /*05d0*/  VIADD R3, R10, 0xffffff81 ;  /* 0xffffff810a037836 */ /* 0x000fe40000000000 */
[----:B------:R0:W1:Y:S01]  /*05e0*/  MUFU.RCP R9, R8 ;  /* 0x0000000800097308 */ /* 0x0000620000001000 */
[----:B------:R-:W-:Y:S01]  /*05f0*/  FADD.FTZ R11, -R8, -RZ ;  /* 0x800000ff080b7221 */ /* 0x000fe20000010100 */
[C---:B------:R-:W-:Y:S01]  /*0600*/  IMAD R0, R3.reuse, -0x800000, R0 ;  /* 0xff80000003007824 */ /* 0x040fe200078e0200 */
[----:B0-----:R-:W-:-:S05]  /*0610*/  IADD3 R8, PT, PT, R3, 0x7f, -R12 ;  /* 0x0000007f03087810 */ /* 0x001fca0007ffe80c */
[----:B------:R-:W-:Y:S02]  /*0620*/  IMAD.IADD R8, R8, 0x1, R7 ;  /* 0x0000000108087824 */ /* 0x000fe400078e0207 */
[----:B-1----:R-:W-:-:S04]  /*0630*/  FFMA R10, R9, R11, 1 ;  /* 0x3f800000090a7423 */ /* 0x002fc8000000000b */
[----:B------:R-:W-:-:S04]  /*0640*/  FFMA R14, R9, R10, R9 ;  /* 0x0000000a090e7223 */ /* 0x000fc80000000009 */
[----:B------:R-:W-:-:S04]  /*0650*/  FFMA R9, R0, R14, RZ ;  /* 0x0000000e00097223 */ /* 0x000fc800000000ff */
[----:B------:R-:W-:-:S04]  /*0660*/  FFMA R10, R11, R9, R0 ;  /* 0x000000090b0a7223 */ /* 0x000fc80000000000 */
[----:B------:R-:W-:-:S04]  /*0670*/  FFMA R9, R14, R10, R9 ;  /* 0x0000000a0e097223 */ /* 0x000fc80000000009 */
[----:B------:R-:W-:-:S04]  /*0680*/  FFMA R10, R11, R9, R0 ;  /* 0x000000090b0a7223 */ /* 0x000fc80000000000 */
[----:B------:R-:W-:-:S05]  /*0690*/  FFMA R0, R14, R10, R9 ;  /* 0x0000000a0e007223 */ /* 0x000fca0000000009 */
[----:B------:R-:W-:-:S04]  /*06a0*/  SHF.R.U32.HI R3, RZ, 0x17, R0 ;  /* 0x00000017ff037819 */ /* 0x000fc80000011600 */
[----:B------:R-:W-:-:S05]  /*06b0*/  LOP3.LUT R3, R3, 0xff, RZ, 0xc0, !PT ;  /* 0x000000ff03037812 */ /* 0x000fca00078ec0ff */
[----:B------:R-:W-:-:S04]  /*06c0*/  IMAD.IADD R11, R3, 0x1, R8 ;  /* 0x00000001030b7824 */ /* 0x000fc800078e0208 */
[----:B------:R-:W-:-:S05]  /*06d0*/  VIADD R3, R11, 0xffffffff ;  /* 0xffffffff0b037836 */ /* 0x000fca0000000000 */
[----:B------:R-:W-:-:S13]  /*06e0*/  ISETP.GE.U32.AND P0, PT, R3, 0xfe, PT ;  /* 0x000000fe0300780c */ /* 0x000fda0003f06070 */
[----:B------:R-:W-:Y:S05]  /*06f0*/  @!P0 BRA `(.L_x_11) ;  /* 0x0000000000808947 */ /* 0x000fea0003800000 */
[----:B------:R-:W-:-:S13]  /*0700*/  ISETP.GT.AND P0, PT, R11, 0xfe, PT ;  /* 0x000000fe0b00780c */ /* 0x000fda0003f04270 */
[----:B------:R-:W-:Y:S05]  /*0710*/  @P0 BRA `(.L_x_12) ;  /* 0x00000000006c0947 */ /* 0x000fea0003800000 */
[----:B------:R-:W-:-:S13]  /*0720*/  ISETP.GE.AND P0, PT, R11, 0x1, PT ;  /* 0x000000010b00780c */ /* 0x000fda0003f06270 */
[----:B------:R-:W-:Y:S05]  /*0730*/  @P0 BRA `(.L_x_13) ;  /* 0x0000000000740947 */ /* 0x000fea0003800000 */
[----:B------:R-:W-:Y:S02]  /*0740*/  ISETP.GE.AND P0, PT, R11, -0x18, PT ;  /* 0xffffffe80b00780c */ /* 0x000fe40003f06270 */
[----:B------:R-:W-:-:S11]  /*0750*/  LOP3.LUT R0, R0, 0x80000000, RZ, 0xc0, !PT ;  /* 0x8000000000007812 */ /* 0x000fd600078ec0ff */
[----:B------:R-:W-:Y:S05]  /*0760*/  @!P0 BRA `(.L_x_13) ;  /* 0x0000000000688947 */ /* 0x000fea0003800000 */
[CCC-:B------:R-:W-:Y:S01]  /*0770*/  FFMA.RZ R3, R14.reuse, R10.reuse, R9.reuse ;  /* 0x0000000a0e037223 */ /* 0x1c0fe2000000c009 */
[CCC-:B------:R-:W-:Y:S01]  /*0780*/  FFMA.RM R8, R14.reuse, R10.reuse, R9.reuse ;  /* 0x0000000a0e087223 */ /* 0x1c0fe20000004009 */
[C---:B------:R-:W-:Y:S02]  /*0790*/  ISETP.NE.AND P2, PT, R11.reuse, RZ, PT ;  /* 0x000000ff0b00720c */ /* 0x040fe40003f45270 */
[----:B------:R-:W-:Y:S02]  /*07a0*/  ISETP.NE.AND P1, PT, R11, RZ, PT ;  /* 0x000000ff0b00720c */ /* 0x000fe40003f25270 */
[----:B------:R-:W-:Y:S01]  /*07b0*/  LOP3.LUT R7, R3, 0x7fffff, RZ, 0xc0, !PT ;  /* 0x007fffff03077812 */ /* 0x000fe200078ec0ff */
[----:B------:R-:W-:Y:S01]  /*07c0*/  FFMA.RP R3, R14, R10, R9 ;  /* 0x0000000a0e037223 */ /* 0x000fe20000008009 */
[----:B------:R-:W-:Y:S02]  /*07d0*/  VIADD R10, R11, 0x20 ;  /* 0x000000200b0a7836 */ /* 0x000fe40000000000 */
[----:B------:R-:W-:Y:S01]  /*07e0*/  LOP3.LUT R7, R7, 0x800000, RZ, 0xfc, !PT ;  /* 0x0080000007077812 */ /* 0x000fe200078efcff */
[----:B------:R-:W-:Y:S01]  /*07f0*/  IMAD.MOV R9, RZ, RZ, -R11 ;  /* 0x000000ffff097224 */ /* 0x000fe200078e0a0b */
[----:B------:R-:W-:-:S02]  /*0800*/  FSETP.NEU.FTZ.AND P0, PT, R3, R8, PT ;  /* 0x000000080300720b */ /* 0x000fc40003f1d000 */
[----:B------:R-:W-:Y:S02]  /*0810*/  SHF.L.U32 R10, R7, R10, RZ ;  /* 0x0000000a070a7219 */ /* 0x000fe400000006ff */
[----:B------:R-:W-:Y:S02]  /*0820*/  SEL R8, R9, RZ, P2 ;  /* 0x000000ff09087207 */ /* 0x000fe40001000000 */
[----:B------:R-:W-:Y:S02]  /*0830*/  ISETP.NE.AND P1, PT, R10, RZ, P1 ;  /* 0x000000ff0a00720c */ /* 0x000fe40000f25270 */
[----:B------:R-:W-:Y:S02]  /*0840*/  SHF.R.U32.HI R8, RZ, R8, R7 ;  /* 0x00000008ff087219 */ /* 0x000fe40000011607 */
[----:B------:R-:W-:Y:S02]  /*0850*/  PLOP3.LUT P0, PT, P0, P1, PT, 0xf8, 0x8f ;  /* 0x00000000008f781c */ /* 0x000fe40000703f70 */
[----:B------:R-:W-:-:S02]  /*0860*/  SHF.R.U32.HI R10, RZ, 0x1, R8 ;  /* 0x00000001ff0a7819 */ /* 0x000fc40000011608 */
[----:B------:R-:W-:-:S04]  /*0870*/  SEL R3, RZ, 0x1, !P0 ;  /* 0x00000001ff037807 */ /* 0x000fc80004000000 */
[----:B------:R-:W-:-:S04]  /*0880*/  LOP3.LUT R3, R3, 0x1, R10, 0xf8, !PT ;  /* 0x0000000103037812 */ /* 0x000fc800078ef80a */
[----:B------:R-:W-:-:S05]  /*0890*/  LOP3.LUT R3, R3, R8, RZ, 0xc0, !PT ;  /* 0x0000000803037212 */ /* 0x000fca00078ec0ff */
[----:B------:R-:W-:-:S05]  /*08a0*/  IMAD.IADD R3, R10, 0x1, R3 ;  /* 0x000000010a037824 */ /* 0x000fca00078e0203 */
[----:B------:R-:W-:Y:S01]  /*08b0*/  LOP3.LUT R0, R3, R0, RZ, 0xfc, !PT ;  /* 0x0000000003007212 */ /* 0x000fe200078efcff */
[----:B------:R-:W-:Y:S06]  /*08c0*/  BRA `(.L_x_13) ;  /* 0x0000000000107947 */ /* 0x000fec0003800000 */
.L_x_12:
[----:B------:R-:W-:-:S04]  /*08d0*/  LOP3.LUT R0, R0, 0x80000000, RZ, 0xc0, !PT ;  /* 0x8000000000007812 */ /* 0x000fc800078ec0ff */
[----:B------:R-:W-:Y:S01]  /*08e0*/  LOP3.LUT R0, R0, 0x7f800000, RZ, 0xfc, !PT ;  /* 0x7f80000000007812 */ /* 0x000fe200078efcff */
[----:B------:R-:W-:Y:S06]  /*08f0*/  BRA `(.L_x_13) ;  /* 0x0000000000047947 */ /* 0x000fec0003800000 */
.L_x_11:
[----:B------:R-:W-:-:S07]  /*0900*/  IMAD R0, R8, 0x800000, R0 ;  /* 0x0080000008007824 */ /* 0x000fce00078e0200 */
.L_x_13:
[----:B------:R-:W-:Y:S05]  /*0910*/  BSYNC.RECONVERGENT B2 ;  /* 0x0000000000027941 */ /* 0x000fea0003800200 */
.L_x_10:
[----:B------:R-:W-:Y:S05]  /*0920*/  BRA `(.L_x_14) ;  /* 0x0000000000207947 */ /* 0x000fea0003800000 */
.L_x_9:
[----:B------:R-:W-:-:S04]  /*0930*/  LOP3.LUT R0, R3, 0x80000000, R0, 0x48, !PT ;  /* 0x8000000003007812 */ /* 0x000fc800078e4800 */
[----:B------:R-:W-:Y:S01]  /*0940*/  LOP3.LUT R0, R0, 0x7f800000, RZ, 0xfc, !PT ;  /* 0x7f80000000007812 */ /* 0x000fe200078efcff */
[----:B------:R-:W-:Y:S06]  /*0950*/  BRA `(.L_x_14) ;  /* 0x0000000000147947 */ /* 0x000fec0003800000 */
.L_x_8:
[----:B------:R-:W-:Y:S01]  /*0960*/  LOP3.LUT R0, R3, 0x80000000, R0, 0x48, !PT ;  /* 0x8000000003007812 */ /* 0x000fe200078e4800 */
[----:B------:R-:W-:Y:S06]  /*0970*/  BRA `(.L_x_14) ;  /* 0x00000000000c7947 */ /* 0x000fec0003800000 */
.L_x_7:
[----:B------:R-:W0:Y:S01]  /*0980*/  MUFU.RSQ R0, -QNAN ;  /* 0xffc0000000007908 */ /* 0x000e220000001400 */
[----:B------:R-:W-:Y:S05]  /*0990*/  BRA `(.L_x_14) ;  /* 0x0000000000047947 */ /* 0x000fea0003800000 */
.L_x_6:
[----:B------:R-:W-:-:S07]  /*09a0*/  FADD.FTZ R0, R0, R3 ;  /* 0x0000000300007221 */ /* 0x000fce0000010000 */
.L_x_14:
[----:B------:R-:W-:Y:S05]  /*09b0*/  BSYNC.RECONVERGENT B1 ;  /* 0x0000000000017941 */ /* 0x000fea0003800200 */
.L_x_4:
[----:B------:R-:W-:-:S04]  /*09c0*/  IMAD.MOV.U32 R7, RZ, RZ, 0x0 ;  /* 0x00000000ff077424 */ /* 0x000fc800078e00ff */
[----:B0-----:R-:W-:Y:S05]  /*09d0*/  RET.REL.NODEC R6 `(_Z15kernel_functionPfii) ;  /* 0xfffffff406887950 */ /* 0x001fea0003c3ffff */
.L_x_15:
[----:B------:R-:W-:-:S00]  /*09e0*/  BRA `(.L_x_15) ;  /* 0xfffffffc00fc7947 */ /* 0x000fc0000383ffff */
[----:B------:R-:W-:-:S00]  /*09f0*/  NOP ;  /* 0x0000000000007918 */ /* 0x000fc00000000000 */
        /* <DEDUP_REMOVED lines=8> */
.L_x_16:


//--------------------- .nv.shared.reserved.0     --------------------------
	.section	.nv.shared.reserved.0,"aw",@nobits
	.weak		__nv_reservedSMEM_offset_0_alias
	.size		__nv_reservedSMEM_offset_0_alias, 0, 64
	.other		__nv_reservedSMEM_offset_0_alias,@"STO_CUDA_RESERVED_SHARED STV_DEFAULT"
__nv_reservedSMEM_offset_0_alias:
	.zero		0
	.zero		64


//--------------------- .nv.constant0._Z15kernel_functionPfii --------------------------
	.section	.nv.constant0._Z15kernel_functionPfii,"a",@progbits
	.sectionflags	@""
	.align	4
.nv.constant0._Z15kernel_functionPfii:
	.zero		912


//--------------------- SYMBOLS --------------------------

	.type		.nv.reservedSmem.offset0,@object
	.size		.nv.reservedSmem.offset0,0x4
